//
// Generated by NVIDIA NVVM Compiler
//
// Compiler Build ID: CL-36424714
// Cuda compilation tools, release 13.0, V13.0.88
// Based on NVVM 20.0.0
//

.version 9.0
.target sm_100
.address_size 64

	// .globl	dropoutTrain

.visible .entry dropoutTrain(
	.param .u64 .ptr .align 1 dropoutTrain_param_0,
	.param .u64 .ptr .align 1 dropoutTrain_param_1,
	.param .u64 .ptr .align 1 dropoutTrain_param_2,
	.param .f32 dropoutTrain_param_3,
	.param .u64 dropoutTrain_param_4
)
{
	.reg .pred 	%p<3>;
	.reg .b32 	%r<8>;
	.reg .b32 	%f<6>;
	.reg .b64 	%rd<13>;

	ld.param.u64 	%rd2, [dropoutTrain_param_0];
	ld.param.u64 	%rd3, [dropoutTrain_param_1];
	ld.param.u64 	%rd4, [dropoutTrain_param_2];
	ld.param.f32 	%f1, [dropoutTrain_param_3];
	ld.param.u64 	%rd5, [dropoutTrain_param_4];
	mov.u32 	%r1, %nctaid.x;
	mov.u32 	%r2, %nctaid.y;
	mov.u32 	%r3, %tid.x;
	mov.u32 	%r4, %ctaid.y;
	mov.u32 	%r5, %ctaid.x;
	mad.lo.s32 	%r6, %r3, %r2, %r4;
	mad.lo.s32 	%r7, %r6, %r1, %r5;
	cvt.s64.s32 	%rd1, %r7;
	setp.le.s64 	%p1, %rd5, %rd1;
	@%p1 bra 	$L__BB0_2;
	cvta.to.global.u64 	%rd6, %rd3;
	cvta.to.global.u64 	%rd7, %rd2;
	cvta.to.global.u64 	%rd8, %rd4;
	shl.b64 	%rd9, %rd1, 2;
	add.s64 	%rd10, %rd6, %rd9;
	ld.global.f32 	%f2, [%rd10];
	setp.lt.f32 	%p2, %f1, %f2;
	selp.f32 	%f3, 0f3F800000, 0f00000000, %p2;
	st.global.f32 	[%rd10], %f3;
	add.s64 	%rd11, %rd7, %rd9;
	ld.global.f32 	%f4, [%rd11];
	mul.f32 	%f5, %f4, %f3;
	add.s64 	%rd12, %rd8, %rd9;
	st.global.f32 	[%rd12], %f5;
$L__BB0_2:
	ret;

}
	// .globl	dropoutTest
.visible .entry dropoutTest(
	.param .u64 .ptr .align 1 dropoutTest_param_0,
	.param .u64 .ptr .align 1 dropoutTest_param_1,
	.param .f32 dropoutTest_param_2,
	.param .u64 dropoutTest_param_3
)
{
	.reg .pred 	%p<2>;
	.reg .b32 	%r<8>;
	.reg .b32 	%f<6>;
	.reg .b64 	%rd<10>;

	ld.param.u64 	%rd2, [dropoutTest_param_0];
	ld.param.u64 	%rd3, [dropoutTest_param_1];
	ld.param.f32 	%f1, [dropoutTest_param_2];
	ld.param.u64 	%rd4, [dropoutTest_param_3];
	mov.u32 	%r1, %nctaid.x;
	mov.u32 	%r2, %nctaid.y;
	mov.u32 	%r3, %tid.x;
	mov.u32 	%r4, %ctaid.y;
	mov.u32 	%r5, %ctaid.x;
	mad.lo.s32 	%r6, %r3, %r2, %r4;
	mad.lo.s32 	%r7, %r6, %r1, %r5;
	cvt.s64.s32 	%rd1, %r7;
	setp.le.s64 	%p1, %rd4, %rd1;
	@%p1 bra 	$L__BB1_2;
	cvta.to.global.u64 	%rd5, %rd2;
	cvta.to.global.u64 	%rd6, %rd3;
	shl.b64 	%rd7, %rd1, 2;
	add.s64 	%rd8, %rd5, %rd7;
	ld.global.f32 	%f2, [%rd8];
	mov.f32 	%f3, 0f3F800000;
	sub.f32 	%f4, %f3, %f1;
	mul.f32 	%f5, %f4, %f2;
	add.s64 	%rd9, %rd6, %rd7;
	st.global.f32 	[%rd9], %f5;
$L__BB1_2:
	ret;

}


// ===== COMPILED SASS (sm_100) =====

	.target	sm_100

	.elftype	@"ET_EXEC"


//--------------------- .note.nv.tkinfo           --------------------------
	.section	.note.nv.tkinfo,"",@"SHT_NOTE"
	.sectionflags	@"SHF_NOTE_NV_TKINFO"
	.tkinfo
        /*0018*/ 	.word	0x00000002
        /*0030*/ 	.string	""
        /*0030*/ 	.string	"ptxas"
        /*0030*/ 	.string	"Cuda compilation tools, release 13.0, V13.0.88"
        /*0030*/ 	.string	"Build cuda_13.0.r13.0/compiler.36424714_0"
        /*0030*/ 	.string	"-arch sm_100 -m 64 "



//--------------------- .note.nv.cuinfo           --------------------------
	.section	.note.nv.cuinfo,"",@"SHT_NOTE"
	.sectionflags	@"SHF_NOTE_NV_CUINFO"
        /*0018*/ 	.short	0x0002
        /*001a*/ 	.short	0x0064
        /*001c*/ 	.short	0x0082
	.zero		2


//--------------------- .nv.info                  --------------------------
	.section	.nv.info,"",@"SHT_CUDA_INFO"
	.align	4


	//----- nvinfo : EIATTR_REGCOUNT
	.align		4
        /*0000*/ 	.byte	0x04, 0x2f
        /*0002*/ 	.short	(.L_1 - .L_0)
	.align		4
.L_0:
        /*0004*/ 	.word	index@(dropoutTrain)
        /*0008*/ 	.word	0x0000000e


	//----- nvinfo : EIATTR_FRAME_SIZE
	.align		4
.L_1:
        /*000c*/ 	.byte	0x04, 0x11
        /*000e*/ 	.short	(.L_3 - .L_2)
	.align		4
.L_2:
        /*0010*/ 	.word	index@(dropoutTrain)
        /*0014*/ 	.word	0x00000000


	//----- nvinfo : EIATTR_REGCOUNT
	.align		4
.L_3:
        /*0018*/ 	.byte	0x04, 0x2f
        /*001a*/ 	.short	(.L_5 - .L_4)
	.align		4
.L_4:
        /*001c*/ 	.word	index@(dropoutTest)
        /*0020*/ 	.word	0x0000000a


	//----- nvinfo : EIATTR_FRAME_SIZE
	.align		4
.L_5:
        /*0024*/ 	.byte	0x04, 0x11
        /*0026*/ 	.short	(.L_7 - .L_6)
	.align		4
.L_6:
        /*0028*/ 	.word	index@(dropoutTest)
        /*002c*/ 	.word	0x00000000


	//----- nvinfo : EIATTR_MIN_STACK_SIZE
	.align		4
.L_7:
        /*0030*/ 	.byte	0x04, 0x12
        /*0032*/ 	.short	(.L_9 - .L_8)
	.align		4
.L_8:
        /*0034*/ 	.word	index@(dropoutTest)
        /*0038*/ 	.word	0x00000000


	//----- nvinfo : EIATTR_MIN_STACK_SIZE
	.align		4
.L_9:
        /*003c*/ 	.byte	0x04, 0x12
        /*003e*/ 	.short	(.L_11 - .L_10)
	.align		4
.L_10:
        /*0040*/ 	.word	index@(dropoutTrain)
        /*0044*/ 	.word	0x00000000
.L_11:


//--------------------- .nv.compat                --------------------------
	.section	.nv.compat,"",@"SHT_CUDA_COMPAT_INFO"
	.align	4
        /*0000*/ 	.byte	0x02, 0x09, 0x00, 0x00, 0x02, 0x02, 0x01, 0x00, 0x02, 0x05, 0x05, 0x00, 0x03, 0x07, 0x01, 0x01
        /*0010*/ 	.byte	0x02, 0x03, 0x00, 0x00, 0x02, 0x06, 0x01, 0x00, 0x04, 0x0b, 0x08, 0x00, 0x09, 0x00, 0x00, 0x00
        /*0020*/ 	.byte	0x00, 0x00, 0x00, 0x00


//--------------------- .nv.info.dropoutTest      --------------------------
	.section	.nv.info.dropoutTest,"",@"SHT_CUDA_INFO"
	.sectionflags	@""
	.align	4


	//----- nvinfo : EIATTR_CUDA_API_VERSION
	.align		4
        /*0000*/ 	.byte	0x04, 0x37
        /*0002*/ 	.short	(.L_13 - .L_12)
.L_12:
        /*0004*/ 	.word	0x00000082


	//----- nvinfo : EIATTR_KPARAM_INFO
	.align		4
.L_13:
        /*0008*/ 	.byte	0x04, 0x17
        /*000a*/ 	.short	(.L_15 - .L_14)
.L_14:
        /*000c*/ 	.word	0x00000000
        /*0010*/ 	.short	0x0003
        /*0012*/ 	.short	0x0018
        /*0014*/ 	.byte	0x00, 0xf0, 0x21, 0x00


	//----- nvinfo : EIATTR_KPARAM_INFO
	.align		4
.L_15:
        /*0018*/ 	.byte	0x04, 0x17
        /*001a*/ 	.short	(.L_17 - .L_16)
.L_16:
        /*001c*/ 	.word	0x00000000
        /*0020*/ 	.short	0x0002
        /*0022*/ 	.short	0x0010
        /*0024*/ 	.byte	0x00, 0xf0, 0x11, 0x00


	//----- nvinfo : EIATTR_KPARAM_INFO
	.align		4
.L_17:
        /*0028*/ 	.byte	0x04, 0x17
        /*002a*/ 	.short	(.L_19 - .L_18)
.L_18:
        /*002c*/ 	.word	0x00000000
        /*0030*/ 	.short	0x0001
        /*0032*/ 	.short	0x0008
        /*0034*/ 	.byte	0x00, 0xf5, 0x21, 0x00


	//----- nvinfo : EIATTR_KPARAM_INFO
	.align		4
.L_19:
        /*0038*/ 	.byte	0x04, 0x17
        /*003a*/ 	.short	(.L_21 - .L_20)
.L_20:
        /*003c*/ 	.word	0x00000000
        /*0040*/ 	.short	0x0000
        /*0042*/ 	.short	0x0000
        /*0044*/ 	.byte	0x00, 0xf5, 0x21, 0x00


	//----- nvinfo : EIATTR_SPARSE_MMA_MASK
	.align		4
.L_21:
        /*0048*/ 	.byte	0x03, 0x50
        /*004a*/ 	.short	0x0000


	//----- nvinfo : EIATTR_MAXREG_COUNT
	.align		4
        /*004c*/ 	.byte	0x03, 0x1b
        /*004e*/ 	.short	0x00ff


	//----- nvinfo : EIATTR_MERCURY_ISA_VERSION
	.align		4
        /*0050*/ 	.byte	0x03, 0x5f
        /*0052*/ 	.short	0x0101


	//----- nvinfo : EIATTR_VRC_CTA_INIT_COUNT
	.align		4
        /*0054*/ 	.byte	0x02, 0x4a
	.zero		1
	.zero		1


	//----- nvinfo : EIATTR_EXIT_INSTR_OFFSETS
	.align		4
        /*0058*/ 	.byte	0x04, 0x1c
        /*005a*/ 	.short	(.L_23 - .L_22)


	//   ....[0]....
.L_22:
        /*005c*/ 	.word	0x000000c0


	//   ....[1]....
        /*0060*/ 	.word	0x000001a0


	//----- nvinfo : EIATTR_CBANK_PARAM_SIZE
	.align		4
.L_23:
        /*0064*/ 	.byte	0x03, 0x19
        /*0066*/ 	.short	0x0020


	//----- nvinfo : EIATTR_PARAM_CBANK
	.align		4
        /*0068*/ 	.byte	0x04, 0x0a
        /*006a*/ 	.short	(.L_25 - .L_24)
	.align		4
.L_24:
        /*006c*/ 	.word	index@(.nv.constant0.dropoutTest)
        /*0070*/ 	.short	0x0380
        /*0072*/ 	.short	0x0020


	//----- nvinfo : EIATTR_SW_WAR
	.align		4
.L_25:
        /*0074*/ 	.byte	0x04, 0x36
        /*0076*/ 	.short	(.L_27 - .L_26)
.L_26:
        /*0078*/ 	.word	0x00000008
.L_27:


//--------------------- .nv.info.dropoutTrain     --------------------------
	.section	.nv.info.dropoutTrain,"",@"SHT_CUDA_INFO"
	.sectionflags	@""
	.align	4


	//----- nvinfo : EIATTR_CUDA_API_VERSION
	.align		4
        /*0000*/ 	.byte	0x04, 0x37
        /*0002*/ 	.short	(.L_29 - .L_28)
.L_28:
        /*0004*/ 	.word	0x00000082


	//----- nvinfo : EIATTR_KPARAM_INFO
	.align		4
.L_29:
        /*0008*/ 	.byte	0x04, 0x17
        /*000a*/ 	.short	(.L_31 - .L_30)
.L_30:
        /*000c*/ 	.word	0x00000000
        /*0010*/ 	.short	0x0004
        /*0012*/ 	.short	0x0020
        /*0014*/ 	.byte	0x00, 0xf0, 0x21, 0x00


	//----- nvinfo : EIATTR_KPARAM_INFO
	.align		4
.L_31:
        /*0018*/ 	.byte	0x04, 0x17
        /*001a*/ 	.short	(.L_33 - .L_32)
.L_32:
        /*001c*/ 	.word	0x00000000
        /*0020*/ 	.short	0x0003
        /*0022*/ 	.short	0x0018
        /*0024*/ 	.byte	0x00, 0xf0, 0x11, 0x00


	//----- nvinfo : EIATTR_KPARAM_INFO
	.align		4
.L_33:
        /*0028*/ 	.byte	0x04, 0x17
        /*002a*/ 	.short	(.L_35 - .L_34)
.L_34:
        /*002c*/ 	.word	0x00000000
        /*0030*/ 	.short	0x0002
        /*0032*/ 	.short	0x0010
        /*0034*/ 	.byte	0x00, 0xf5, 0x21, 0x00


	//----- nvinfo : EIATTR_KPARAM_INFO
	.align		4
.L_35:
        /*0038*/ 	.byte	0x04, 0x17
        /*003a*/ 	.short	(.L_37 - .L_36)
.L_36:
        /*003c*/ 	.word	0x00000000
        /*0040*/ 	.short	0x0001
        /*0042*/ 	.short	0x0008
        /*0044*/ 	.byte	0x00, 0xf5, 0x21, 0x00


	//----- nvinfo : EIATTR_KPARAM_INFO
	.align		4
.L_37:
        /*0048*/ 	.byte	0x04, 0x17
        /*004a*/ 	.short	(.L_39 - .L_38)
.L_38:
        /*004c*/ 	.word	0x00000000
        /*0050*/ 	.short	0x0000
        /*0052*/ 	.short	0x0000
        /*0054*/ 	.byte	0x00, 0xf5, 0x21, 0x00


	//----- nvinfo : EIATTR_SPARSE_MMA_MASK
	.align		4
.L_39:
        /*0058*/ 	.byte	0x03, 0x50
        /*005a*/ 	.short	0x0000


	//----- nvinfo : EIATTR_MAXREG_COUNT
	.align		4
        /*005c*/ 	.byte	0x03, 0x1b
        /*005e*/ 	.short	0x00ff


	//----- nvinfo : EIATTR_MERCURY_ISA_VERSION
	.align		4
        /*0060*/ 	.byte	0x03, 0x5f
        /*0062*/ 	.short	0x0101


	//----- nvinfo : EIATTR_VRC_CTA_INIT_COUNT
	.align		4
        /*0064*/ 	.byte	0x02, 0x4a
	.zero		1
	.zero		1


	//----- nvinfo : EIATTR_EXIT_INSTR_OFFSETS
	.align		4
        /*0068*/ 	.byte	0x04, 0x1c
        /*006a*/ 	.short	(.L_41 - .L_40)


	//   ....[0]....
.L_40:
        /*006c*/ 	.word	0x000000c0


	//   ....[1]....
        /*0070*/ 	.word	0x000001f0


	//----- nvinfo : EIATTR_CBANK_PARAM_SIZE
	.align		4
.L_41:
        /*0074*/ 	.byte	0x03, 0x19
        /*0076*/ 	.short	0x0028


	//----- nvinfo : EIATTR_PARAM_CBANK
	.align		4
        /*0078*/ 	.byte	0x04, 0x0a
        /*007a*/ 	.short	(.L_43 - .L_42)
	.align		4
.L_42:
        /*007c*/ 	.word	index@(.nv.constant0.dropoutTrain)
        /*0080*/ 	.short	0x0380
        /*0082*/ 	.short	0x0028


	//----- nvinfo : EIATTR_SW_WAR
	.align		4
.L_43:
        /*0084*/ 	.byte	0x04, 0x36
        /*0086*/ 	.short	(.L_45 - .L_44)
.L_44:
        /*0088*/ 	.word	0x00000008
.L_45:


//--------------------- .nv.callgraph             --------------------------
	.section	.nv.callgraph,"",@"SHT_CUDA_CALLGRAPH"
	.align	4
	.sectionentsize	8
	.align		4
        /*0000*/ 	.word	0x00000000
	.align		4
        /*0004*/ 	.word	0xffffffff
	.align		4
        /*0008*/ 	.word	0x00000000
	.align		4
        /*000c*/ 	.word	0xfffffffe
	.align		4
        /*0010*/ 	.word	0x00000000
	.align		4
        /*0014*/ 	.word	0xfffffffd
	.align		4
        /*0018*/ 	.word	0x00000000
	.align		4
        /*001c*/ 	.word	0xfffffffc


//--------------------- .text.dropoutTest         --------------------------
	.section	.text.dropoutTest,"ax",@progbits
	.align	128
        .global         dropoutTest
        .type           dropoutTest,@function
        .size           dropoutTest,(.L_x_2 - dropoutTest)
        .other          dropoutTest,@"STO_CUDA_ENTRY STV_DEFAULT"
dropoutTest:
.text.dropoutTest:
[----:B------:R-:W-:Y:S01]  /*0000*/  LDC R1, c[0x0][0x37c] ;  /* 0x0000df00ff017b82 */ /* 0x000fe20000000800 */
[----:B------:R-:W0:Y:S01]  /*0010*/  S2R R0, SR_TID.X ;  /* 0x0000000000007919 */ /* 0x000e220000002100 */
[----:B------:R-:W1:Y:S01]  /*0020*/  LDCU UR4, c[0x0][0x370] ;  /* 0x00006e00ff0477ac */ /* 0x000e620008000800 */
[----:B------:R-:W0:Y:S01]  /*0030*/  S2R R3, SR_CTAID.Y ;  /* 0x0000000000037919 */ /* 0x000e220000002600 */
[----:B------:R-:W0:Y:S01]  /*0040*/  LDCU UR5, c[0x0][0x374] ;  /* 0x00006e80ff0577ac */ /* 0x000e220008000800 */
[----:B------:R-:W1:Y:S01]  /*0050*/  S2R R5, SR_CTAID.X ;  /* 0x0000000000057919 */ /* 0x000e620000002500 */
[----:B------:R-:W2:Y:S01]  /*0060*/  LDCU.64 UR6, c[0x0][0x398] ;  /* 0x00007300ff0677ac */ /* 0x000ea20008000a00 */
[----:B0-----:R-:W-:-:S04]  /*0070*/  IMAD R0, R0, UR5, R3 ;  /* 0x0000000500007c24 */ /* 0x001fc8000f8e0203 */
[----:B-1----:R-:W-:-:S05]  /*0080*/  IMAD R0, R0, UR4, R5 ;  /* 0x0000000400007c24 */ /* 0x002fca000f8e0205 */
[----:B--2---:R-:W-:Y:S02]  /*0090*/  ISETP.GE.U32.AND P0, PT, R0, UR6, PT ;  /* 0x0000000600007c0c */ /* 0x004fe4000bf06070 */
[----:B------:R-:W-:-:S04]  /*00a0*/  SHF.R.S32.HI R3, RZ, 0x1f, R0 ;  /* 0x0000001fff037819 */ /* 0x000fc80000011400 */
[----:B------:R-:W-:-:S13]  /*00b0*/  ISETP.GE.AND.EX P0, PT, R3, UR7, PT, P0 ;  /* 0x0000000703007c0c */ /* 0x000fda000bf06300 */
[----:B------:R-:W-:Y:S05]  /*00c0*/  @P0 EXIT ;  /* 0x000000000000094d */ /* 0x000fea0003800000 */
[----:B------:R-:W0:Y:S01]  /*00d0*/  LDCU.128 UR8, c[0x0][0x380] ;  /* 0x00007000ff0877ac */ /* 0x000e220008000c00 */
[C---:B------:R-:W-:Y:S01]  /*00e0*/  IMAD.SHL.U32 R4, R0.reuse, 0x4, RZ ;  /* 0x0000000400047824 */ /* 0x040fe200078e00ff */
[----:B------:R-:W-:Y:S01]  /*00f0*/  SHF.L.U64.HI R0, R0, 0x2, R3 ;  /* 0x0000000200007819 */ /* 0x000fe20000010203 */
[----:B------:R-:W1:Y:S01]  /*0100*/  LDC R7, c[0x0][0x390] ;  /* 0x0000e400ff077b82 */ /* 0x000e620000000800 */
[----:B------:R-:W2:Y:S02]  /*0110*/  LDCU.64 UR4, c[0x0][0x358] ;  /* 0x00006b00ff0477ac */ /* 0x000ea40008000a00 */
[----:B0-----:R-:W-:-:S04]  /*0120*/  IADD3 R2, P0, PT, R4, UR8, RZ ;  /* 0x0000000804027c10 */ /* 0x001fc8000ff1e0ff */
[----:B------:R-:W-:-:S05]  /*0130*/  IADD3.X R3, PT, PT, R0, UR9, RZ, P0, !PT ;  /* 0x0000000900037c10 */ /* 0x000fca00087fe4ff */
[----:B--2---:R-:W2:Y:S01]  /*0140*/  LDG.E R2, desc[UR4][R2.64] ;  /* 0x0000000402027981 */ /* 0x004ea2000c1e1900 */
[----:B------:R-:W-:Y:S01]  /*0150*/  IADD3 R4, P0, PT, R4, UR10, RZ ;  /* 0x0000000a04047c10 */ /* 0x000fe2000ff1e0ff */
[----:B-1----:R-:W-:-:S03]  /*0160*/  FADD R7, -R7, 1 ;  /* 0x3f80000007077421 */ /* 0x002fc60000000100 */
[----:B------:R-:W-:Y:S01]  /*0170*/  IADD3.X R5, PT, PT, R0, UR11, RZ, P0, !PT ;  /* 0x0000000b00057c10 */ /* 0x000fe200087fe4ff */
[----:B--2---:R-:W-:-:S05]  /*0180*/  FMUL R7, R2, R7 ;  /* 0x0000000702077220 */ /* 0x004fca0000400000 */
[----:B------:R-:W-:Y:S01]  /*0190*/  STG.E desc[UR4][R4.64], R7 ;  /* 0x0000000704007986 */ /* 0x000fe2000c101904 */
[----:B------:R-:W-:Y:S05]  /*01a0*/  EXIT ;  /* 0x000000000000794d */ /* 0x000fea0003800000 */
.L_x_0:
[----:B------:R-:W-:-:S00]  /*01b0*/  BRA `(.L_x_0) ;  /* 0xfffffffc00fc7947 */ /* 0x000fc0000383ffff */
[----:B------:R-:W-:-:S00]  /*01c0*/  NOP ;  /* 0x0000000000007918 */ /* 0x000fc00000000000 */
        /* <DEDUP_REMOVED lines=11> */
.L_x_2:


//--------------------- .text.dropoutTrain        --------------------------
	.section	.text.dropoutTrain,"ax",@progbits
	.align	128
        .global         dropoutTrain
        .type           dropoutTrain,@function
        .size           dropoutTrain,(.L_x_3 - dropoutTrain)
        .other          dropoutTrain,@"STO_CUDA_ENTRY STV_DEFAULT"
dropoutTrain:
.text.dropoutTrain:
        /* <DEDUP_REMOVED lines=16> */
[----:B------:R-:W1:Y:S01]  /*0100*/  LDCU.64 UR4, c[0x0][0x358] ;  /* 0x00006b00ff0477ac */ /* 0x000e620008000a00 */
[----:B------:R-:W2:Y:S02]  /*0110*/  LDCU UR6, c[0x0][0x398] ;  /* 0x00007300ff0677ac */ /* 0x000ea40008000800 */
[----:B0-----:R-:W-:-:S04]  /*0120*/  IADD3 R2, P0, PT, R6, UR10, RZ ;  /* 0x0000000a06027c10 */ /* 0x001fc8000ff1e0ff */
[----:B------:R-:W-:-:S05]  /*0130*/  IADD3.X R3, PT, PT, R7, UR11, RZ, P0, !PT ;  /* 0x0000000b07037c10 */ /* 0x000fca00087fe4ff */
[----:B-1----:R-:W2:Y:S01]  /*0140*/  LDG.E R0, desc[UR4][R2.64] ;  /* 0x0000000402007981 */ /* 0x002ea2000c1e1900 */
[----:B------:R-:W-:-:S04]  /*0150*/  IADD3 R4, P0, PT, R6, UR8, RZ ;  /* 0x0000000806047c10 */ /* 0x000fc8000ff1e0ff */
[----:B------:R-:W-:Y:S02]  /*0160*/  IADD3.X R5, PT, PT, R7, UR9, RZ, P0, !PT ;  /* 0x0000000907057c10 */ /* 0x000fe400087fe4ff */
[----:B--2---:R-:W-:Y:S01]  /*0170*/  FSET.BF.GT.AND R9, R0, UR6, PT ;  /* 0x0000000600097c0a */ /* 0x004fe2000b804000 */
[----:B------:R-:W0:Y:S04]  /*0180*/  LDCU.64 UR6, c[0x0][0x390] ;  /* 0x00007200ff0677ac */ /* 0x000e280008000a00 */
[----:B------:R-:W-:Y:S04]  /*0190*/  STG.E desc[UR4][R2.64], R9 ;  /* 0x0000000902007986 */ /* 0x000fe8000c101904 */
[----:B------:R-:W2:Y:S01]  /*01a0*/  LDG.E R4, desc[UR4][R4.64] ;  /* 0x0000000404047981 */ /* 0x000ea2000c1e1900 */
[----:B0-----:R-:W-:-:S04]  /*01b0*/  IADD3 R6, P0, PT, R6, UR6, RZ ;  /* 0x0000000606067c10 */ /* 0x001fc8000ff1e0ff */
[----:B------:R-:W-:Y:S01]  /*01c0*/  IADD3.X R7, PT, PT, R7, UR7, RZ, P0, !PT ;  /* 0x0000000707077c10 */ /* 0x000fe200087fe4ff */
[----:B--2---:R-:W-:-:S05]  /*01d0*/  FMUL R11, R9, R4 ;  /* 0x00000004090b7220 */ /* 0x004fca0000400000 */
[----:B------:R-:W-:Y:S01]  /*01e0*/  STG.E desc[UR4][R6.64], R11 ;  /* 0x0000000b06007986 */ /* 0x000fe2000c101904 */
[----:B------:R-:W-:Y:S05]  /*01f0*/  EXIT ;  /* 0x000000000000794d */ /* 0x000fea0003800000 */
.L_x_1:
        /* <DEDUP_REMOVED lines=16> */
.L_x_3:


//--------------------- .nv.shared.reserved.0     --------------------------
	.section	.nv.shared.reserved.0,"aw",@nobits
	.weak		__nv_reservedSMEM_offset_0_alias
	.size		__nv_reservedSMEM_offset_0_alias, 0, 64
	.other		__nv_reservedSMEM_offset_0_alias,@"STO_CUDA_RESERVED_SHARED STV_DEFAULT"
__nv_reservedSMEM_offset_0_alias:
	.zero		0
	.zero		64


//--------------------- .nv.constant0.dropoutTest --------------------------
	.section	.nv.constant0.dropoutTest,"a",@progbits
	.sectionflags	@""
	.align	4
.nv.constant0.dropoutTest:
	.zero		928


//--------------------- .nv.constant0.dropoutTrain --------------------------
	.section	.nv.constant0.dropoutTrain,"a",@progbits
	.sectionflags	@""
	.align	4
.nv.constant0.dropoutTrain:
	.zero		936


//--------------------- SYMBOLS --------------------------

	.type		.nv.reservedSmem.offset0,@object
	.size		.nv.reservedSmem.offset0,0x4
